//
// Generated by NVIDIA NVVM Compiler
//
// Compiler Build ID: CL-36424714
// Cuda compilation tools, release 13.0, V13.0.88
// Based on NVVM 20.0.0
//

.version 9.0
.target sm_100
.address_size 64

	// .globl	_Z17multiply_matricesPiS_S_

.visible .entry _Z17multiply_matricesPiS_S_(
	.param .u64 .ptr .align 1 _Z17multiply_matricesPiS_S__param_0,
	.param .u64 .ptr .align 1 _Z17multiply_matricesPiS_S__param_1,
	.param .u64 .ptr .align 1 _Z17multiply_matricesPiS_S__param_2
)
{
	.reg .pred 	%p<5>;
	.reg .b32 	%r<44>;
	.reg .b64 	%rd<18>;

	ld.param.u64 	%rd5, [_Z17multiply_matricesPiS_S__param_0];
	ld.param.u64 	%rd6, [_Z17multiply_matricesPiS_S__param_1];
	ld.param.u64 	%rd7, [_Z17multiply_matricesPiS_S__param_2];
	mov.u32 	%r10, %ctaid.y;
	mov.u32 	%r11, %ntid.y;
	mov.u32 	%r12, %tid.y;
	mad.lo.s32 	%r1, %r10, %r11, %r12;
	mov.u32 	%r13, %ctaid.x;
	mov.u32 	%r14, %ntid.x;
	mov.u32 	%r15, %tid.x;
	mad.lo.s32 	%r2, %r13, %r14, %r15;
	setp.gt.u32 	%p1, %r1, 2055;
	setp.gt.s32 	%p2, %r2, 2055;
	or.pred  	%p3, %p1, %p2;
	@%p3 bra 	$L__BB0_4;
	mul.lo.s32 	%r3, %r1, 2056;
	mul.wide.u32 	%rd8, %r3, 4;
	cvta.to.global.u64 	%rd9, %rd5;
	add.s64 	%rd10, %rd8, %rd9;
	add.s64 	%rd17, %rd10, 16;
	cvta.to.global.u64 	%rd11, %rd6;
	add.s64 	%rd2, %rd11, 32896;
	mov.b32 	%r42, 0;
	mov.u32 	%r41, %r2;
	mov.u32 	%r43, %r42;
$L__BB0_2:
	mul.wide.s32 	%rd12, %r41, 4;
	add.s64 	%rd13, %rd2, %rd12;
	ld.global.u32 	%r17, [%rd17+-16];
	ld.global.u32 	%r18, [%rd13+-32896];
	mad.lo.s32 	%r19, %r18, %r17, %r43;
	ld.global.u32 	%r20, [%rd17+-12];
	ld.global.u32 	%r21, [%rd13+-24672];
	mad.lo.s32 	%r22, %r21, %r20, %r19;
	ld.global.u32 	%r23, [%rd17+-8];
	ld.global.u32 	%r24, [%rd13+-16448];
	mad.lo.s32 	%r25, %r24, %r23, %r22;
	ld.global.u32 	%r26, [%rd17+-4];
	ld.global.u32 	%r27, [%rd13+-8224];
	mad.lo.s32 	%r28, %r27, %r26, %r25;
	ld.global.u32 	%r29, [%rd17];
	ld.global.u32 	%r30, [%rd13];
	mad.lo.s32 	%r31, %r30, %r29, %r28;
	ld.global.u32 	%r32, [%rd17+4];
	ld.global.u32 	%r33, [%rd13+8224];
	mad.lo.s32 	%r34, %r33, %r32, %r31;
	ld.global.u32 	%r35, [%rd17+8];
	ld.global.u32 	%r36, [%rd13+16448];
	mad.lo.s32 	%r37, %r36, %r35, %r34;
	ld.global.u32 	%r38, [%rd17+12];
	ld.global.u32 	%r39, [%rd13+24672];
	mad.lo.s32 	%r43, %r39, %r38, %r37;
	add.s32 	%r42, %r42, 8;
	add.s64 	%rd17, %rd17, 32;
	add.s32 	%r41, %r41, 16448;
	setp.ne.s32 	%p4, %r42, 2056;
	@%p4 bra 	$L__BB0_2;
	add.s32 	%r40, %r3, %r2;
	cvta.to.global.u64 	%rd14, %rd7;
	mul.wide.s32 	%rd15, %r40, 4;
	add.s64 	%rd16, %rd14, %rd15;
	st.global.u32 	[%rd16], %r43;
$L__BB0_4:
	ret;

}


// ===== COMPILED SASS (sm_100) =====

	.target	sm_100

	.elftype	@"ET_EXEC"


//--------------------- .note.nv.tkinfo           --------------------------
	.section	.note.nv.tkinfo,"",@"SHT_NOTE"
	.sectionflags	@"SHF_NOTE_NV_TKINFO"
	.tkinfo
        /*0018*/ 	.word	0x00000002
        /*0030*/ 	.string	""
        /*0030*/ 	.string	"ptxas"
        /*0030*/ 	.string	"Cuda compilation tools, release 13.0, V13.0.88"
        /*0030*/ 	.string	"Build cuda_13.0.r13.0/compiler.36424714_0"
        /*0030*/ 	.string	"-arch sm_100 -m 64 "



//--------------------- .note.nv.cuinfo           --------------------------
	.section	.note.nv.cuinfo,"",@"SHT_NOTE"
	.sectionflags	@"SHF_NOTE_NV_CUINFO"
        /*0018*/ 	.short	0x0002
        /*001a*/ 	.short	0x0064
        /*001c*/ 	.short	0x0082
	.zero		2


//--------------------- .nv.info                  --------------------------
	.section	.nv.info,"",@"SHT_CUDA_INFO"
	.align	4


	//----- nvinfo : EIATTR_REGCOUNT
	.align		4
        /*0000*/ 	.byte	0x04, 0x2f
        /*0002*/ 	.short	(.L_1 - .L_0)
	.align		4
.L_0:
        /*0004*/ 	.word	index@(_Z17multiply_matricesPiS_S_)
        /*0008*/ 	.word	0x00000020


	//----- nvinfo : EIATTR_FRAME_SIZE
	.align		4
.L_1:
        /*000c*/ 	.byte	0x04, 0x11
        /*000e*/ 	.short	(.L_3 - .L_2)
	.align		4
.L_2:
        /*0010*/ 	.word	index@(_Z17multiply_matricesPiS_S_)
        /*0014*/ 	.word	0x00000000


	//----- nvinfo : EIATTR_MIN_STACK_SIZE
	.align		4
.L_3:
        /*0018*/ 	.byte	0x04, 0x12
        /*001a*/ 	.short	(.L_5 - .L_4)
	.align		4
.L_4:
        /*001c*/ 	.word	index@(_Z17multiply_matricesPiS_S_)
        /*0020*/ 	.word	0x00000000
.L_5:


//--------------------- .nv.compat                --------------------------
	.section	.nv.compat,"",@"SHT_CUDA_COMPAT_INFO"
	.align	4
        /*0000*/ 	.byte	0x02, 0x09, 0x00, 0x00, 0x02, 0x02, 0x01, 0x00, 0x02, 0x05, 0x05, 0x00, 0x03, 0x07, 0x01, 0x01
        /*0010*/ 	.byte	0x02, 0x03, 0x00, 0x00, 0x02, 0x06, 0x01, 0x00, 0x04, 0x0b, 0x08, 0x00, 0x09, 0x00, 0x00, 0x00
        /*0020*/ 	.byte	0x00, 0x00, 0x00, 0x00


//--------------------- .nv.info._Z17multiply_matricesPiS_S_ --------------------------
	.section	.nv.info._Z17multiply_matricesPiS_S_,"",@"SHT_CUDA_INFO"
	.sectionflags	@""
	.align	4


	//----- nvinfo : EIATTR_CUDA_API_VERSION
	.align		4
        /*0000*/ 	.byte	0x04, 0x37
        /*0002*/ 	.short	(.L_7 - .L_6)
.L_6:
        /*0004*/ 	.word	0x00000082


	//----- nvinfo : EIATTR_KPARAM_INFO
	.align		4
.L_7:
        /*0008*/ 	.byte	0x04, 0x17
        /*000a*/ 	.short	(.L_9 - .L_8)
.L_8:
        /*000c*/ 	.word	0x00000000
        /*0010*/ 	.short	0x0002
        /*0012*/ 	.short	0x0010
        /*0014*/ 	.byte	0x00, 0xf5, 0x21, 0x00


	//----- nvinfo : EIATTR_KPARAM_INFO
	.align		4
.L_9:
        /*0018*/ 	.byte	0x04, 0x17
        /*001a*/ 	.short	(.L_11 - .L_10)
.L_10:
        /*001c*/ 	.word	0x00000000
        /*0020*/ 	.short	0x0001
        /*0022*/ 	.short	0x0008
        /*0024*/ 	.byte	0x00, 0xf5, 0x21, 0x00


	//----- nvinfo : EIATTR_KPARAM_INFO
	.align		4
.L_11:
        /*0028*/ 	.byte	0x04, 0x17
        /*002a*/ 	.short	(.L_13 - .L_12)
.L_12:
        /*002c*/ 	.word	0x00000000
        /*0030*/ 	.short	0x0000
        /*0032*/ 	.short	0x0000
        /*0034*/ 	.byte	0x00, 0xf5, 0x21, 0x00


	//----- nvinfo : EIATTR_SPARSE_MMA_MASK
	.align		4
.L_13:
        /*0038*/ 	.byte	0x03, 0x50
        /*003a*/ 	.short	0x0000


	//----- nvinfo : EIATTR_MAXREG_COUNT
	.align		4
        /*003c*/ 	.byte	0x03, 0x1b
        /*003e*/ 	.short	0x00ff


	//----- nvinfo : EIATTR_MERCURY_ISA_VERSION
	.align		4
        /*0040*/ 	.byte	0x03, 0x5f
        /*0042*/ 	.short	0x0101


	//----- nvinfo : EIATTR_VRC_CTA_INIT_COUNT
	.align		4
        /*0044*/ 	.byte	0x02, 0x4a
	.zero		1
	.zero		1


	//----- nvinfo : EIATTR_EXIT_INSTR_OFFSETS
	.align		4
        /*0048*/ 	.byte	0x04, 0x1c
        /*004a*/ 	.short	(.L_15 - .L_14)


	//   ....[0]....
.L_14:
        /*004c*/ 	.word	0x000000b0


	//   ....[1]....
        /*0050*/ 	.word	0x00000d80


	//----- nvinfo : EIATTR_CBANK_PARAM_SIZE
	.align		4
.L_15:
        /*0054*/ 	.byte	0x03, 0x19
        /*0056*/ 	.short	0x0018


	//----- nvinfo : EIATTR_PARAM_CBANK
	.align		4
        /*0058*/ 	.byte	0x04, 0x0a
        /*005a*/ 	.short	(.L_17 - .L_16)
	.align		4
.L_16:
        /*005c*/ 	.word	index@(.nv.constant0._Z17multiply_matricesPiS_S_)
        /*0060*/ 	.short	0x0380
        /*0062*/ 	.short	0x0018


	//----- nvinfo : EIATTR_SW_WAR
	.align		4
.L_17:
        /*0064*/ 	.byte	0x04, 0x36
        /*0066*/ 	.short	(.L_19 - .L_18)
.L_18:
        /*0068*/ 	.word	0x00000008
.L_19:


//--------------------- .nv.callgraph             --------------------------
	.section	.nv.callgraph,"",@"SHT_CUDA_CALLGRAPH"
	.align	4
	.sectionentsize	8
	.align		4
        /*0000*/ 	.word	0x00000000
	.align		4
        /*0004*/ 	.word	0xffffffff
	.align		4
        /*0008*/ 	.word	0x00000000
	.align		4
        /*000c*/ 	.word	0xfffffffe
	.align		4
        /*0010*/ 	.word	0x00000000
	.align		4
        /*0014*/ 	.word	0xfffffffd
	.align		4
        /*0018*/ 	.word	0x00000000
	.align		4
        /*001c*/ 	.word	0xfffffffc


//--------------------- .text._Z17multiply_matricesPiS_S_ --------------------------
	.section	.text._Z17multiply_matricesPiS_S_,"ax",@progbits
	.align	128
        .global         _Z17multiply_matricesPiS_S_
        .type           _Z17multiply_matricesPiS_S_,@function
        .size           _Z17multiply_matricesPiS_S_,(.L_x_2 - _Z17multiply_matricesPiS_S_)
        .other          _Z17multiply_matricesPiS_S_,@"STO_CUDA_ENTRY STV_DEFAULT"
_Z17multiply_matricesPiS_S_:
.text._Z17multiply_matricesPiS_S_:
[----:B------:R-:W-:Y:S01]  /*0000*/  LDC R1, c[0x0][0x37c] ;  /* 0x0000df00ff017b82 */ /* 0x000fe20000000800 */
[----:B------:R-:W0:Y:S07]  /*0010*/  S2R R2, SR_TID.X ;  /* 0x0000000000027919 */ /* 0x000e2e0000002100 */
[----:B------:R-:W1:Y:S01]  /*0020*/  LDC R0, c[0x0][0x364] ;  /* 0x0000d900ff007b82 */ /* 0x000e620000000800 */
[----:B------:R-:W1:Y:S07]  /*0030*/  S2R R3, SR_TID.Y ;  /* 0x0000000000037919 */ /* 0x000e6e0000002200 */
[----:B------:R-:W0:Y:S08]  /*0040*/  S2UR UR5, SR_CTAID.X ;  /* 0x00000000000579c3 */ /* 0x000e300000002500 */
[----:B------:R-:W0:Y:S08]  /*0050*/  LDC R11, c[0x0][0x360] ;  /* 0x0000d800ff0b7b82 */ /* 0x000e300000000800 */
[----:B------:R-:W1:Y:S01]  /*0060*/  S2UR UR4, SR_CTAID.Y ;  /* 0x00000000000479c3 */ /* 0x000e620000002600 */
[----:B0-----:R-:W-:-:S05]  /*0070*/  IMAD R11, R11, UR5, R2 ;  /* 0x000000050b0b7c24 */ /* 0x001fca000f8e0202 */
[----:B------:R-:W-:Y:S01]  /*0080*/  ISETP.GT.AND P0, PT, R11, 0x807, PT ;  /* 0x000008070b00780c */ /* 0x000fe20003f04270 */
[----:B-1----:R-:W-:-:S05]  /*0090*/  IMAD R0, R0, UR4, R3 ;  /* 0x0000000400007c24 */ /* 0x002fca000f8e0203 */
[----:B------:R-:W-:-:S13]  /*00a0*/  ISETP.GT.U32.OR P0, PT, R0, 0x807, P0 ;  /* 0x000008070000780c */ /* 0x000fda0000704470 */
[----:B------:R-:W-:Y:S05]  /*00b0*/  @P0 EXIT ;  /* 0x000000000000094d */ /* 0x000fea0003800000 */
[----:B------:R-:W0:Y:S01]  /*00c0*/  LDCU.64 UR4, c[0x0][0x388] ;  /* 0x00007100ff0477ac */ /* 0x000e220008000a00 */
[----:B------:R-:W1:Y:S01]  /*00d0*/  LDC.64 R4, c[0x0][0x380] ;  /* 0x0000e000ff047b82 */ /* 0x000e620000000a00 */
[----:B------:R-:W-:Y:S01]  /*00e0*/  IMAD R0, R0, 0x808, RZ ;  /* 0x0000080800007824 */ /* 0x000fe200078e02ff */
[----:B------:R-:W2:Y:S01]  /*00f0*/  LDCU.64 UR6, c[0x0][0x358] ;  /* 0x00006b00ff0677ac */ /* 0x000ea20008000a00 */
[----:B0-----:R-:W-:-:S04]  /*0100*/  UIADD3 UR4, UP0, UPT, UR4, 0x8080, URZ ;  /* 0x0000808004047890 */ /* 0x001fc8000ff1e0ff */
[----:B------:R-:W-:Y:S02]  /*0110*/  UIADD3.X UR5, UPT, UPT, URZ, UR5, URZ, UP0, !UPT ;  /* 0x00000005ff057290 */ /* 0x000fe400087fe4ff */
[----:B------:R-:W-:Y:S01]  /*0120*/  MOV R2, UR4 ;  /* 0x0000000400027c02 */ /* 0x000fe20008000f00 */
[----:B-1----:R-:W-:-:S03]  /*0130*/  IMAD.WIDE.U32 R4, R0, 0x4, R4 ;  /* 0x0000000400047825 */ /* 0x002fc600078e0004 */
[----:B------:R-:W-:Y:S02]  /*0140*/  MOV R3, UR5 ;  /* 0x0000000500037c02 */ /* 0x000fe40008000f00 */
[----:B--2---:R-:W2:Y:S01]  /*0150*/  LDG.E R18, desc[UR6][R4.64] ;  /* 0x0000000604127981 */ /* 0x004ea2000c1e1900 */
[----:B------:R-:W-:-:S03]  /*0160*/  IMAD.WIDE R14, R11, 0x4, R2 ;  /* 0x000000040b0e7825 */ /* 0x000fc600078e0202 */
[----:B------:R-:W3:Y:S04]  /*0170*/  LDG.E R20, desc[UR6][R4.64+0x4] ;  /* 0x0000040604147981 */ /* 0x000ee8000c1e1900 */
[----:B------:R-:W2:Y:S04]  /*0180*/  LDG.E R21, desc[UR6][R14.64+-0x8080] ;  /* 0xff7f80060e157981 */ /* 0x000ea8000c1e1900 */
[----:B------:R-:W3:Y:S04]  /*0190*/  LDG.E R23, desc[UR6][R14.64+-0x6060] ;  /* 0xff9fa0060e177981 */ /* 0x000ee8000c1e1900 */
[----:B------:R-:W4:Y:S04]  /*01a0*/  LDG.E R22, desc[UR6][R4.64+0x8] ;  /* 0x0000080604167981 */ /* 0x000f28000c1e1900 */
[----:B------:R-:W4:Y:S04]  /*01b0*/  LDG.E R27, desc[UR6][R14.64+-0x4040] ;  /* 0xffbfc0060e1b7981 */ /* 0x000f28000c1e1900 */
[----:B------:R-:W5:Y:S04]  /*01c0*/  LDG.E R24, desc[UR6][R4.64+0xc] ;  /* 0x00000c0604187981 */ /* 0x000f68000c1e1900 */
[----:B------:R-:W5:Y:S04]  /*01d0*/  LDG.E R25, desc[UR6][R14.64+-0x2020] ;  /* 0xffdfe0060e197981 */ /* 0x000f68000c1e1900 */
[----:B------:R-:W5:Y:S04]  /*01e0*/  LDG.E R12, desc[UR6][R4.64+0x10] ;  /* 0x00001006040c7981 */ /* 0x000f68000c1e1900 */
[----:B------:R-:W5:Y:S04]  /*01f0*/  LDG.E R17, desc[UR6][R14.64] ;  /* 0x000000060e117981 */ /* 0x000f68000c1e1900 */
[----:B------:R-:W5:Y:S04]  /*0200*/  LDG.E R10, desc[UR6][R4.64+0x14] ;  /* 0x00001406040a7981 */ /* 0x000f68000c1e1900 */
[----:B------:R-:W5:Y:S04]  /*0210*/  LDG.E R13, desc[UR6][R14.64+0x2020] ;  /* 0x002020060e0d7981 */ /* 0x000f68000c1e1900 */
[----:B------:R-:W5:Y:S04]  /*0220*/  LDG.E R9, desc[UR6][R4.64+0x18] ;  /* 0x0000180604097981 */ /* 0x000f68000c1e1900 */
[----:B------:R-:W5:Y:S01]  /*0230*/  LDG.E R8, desc[UR6][R14.64+0x4040] ;  /* 0x004040060e087981 */ /* 0x000f62000c1e1900 */
[----:B------:R-:W-:-:S03]  /*0240*/  IADD3 R7, PT, PT, R11, 0x4040, RZ ;  /* 0x000040400b077810 */ /* 0x000fc60007ffe0ff */
[----:B------:R-:W5:Y:S02]  /*0250*/  LDG.E R16, desc[UR6][R14.64+0x6060] ;  /* 0x006060060e107981 */ /* 0x000f64000c1e1900 */
[----:B------:R-:W-:Y:S02]  /*0260*/  IMAD.WIDE R6, R7, 0x4, R2 ;  /* 0x0000000407067825 */ /* 0x000fe400078e0202 */
[----:B------:R-:W5:Y:S04]  /*0270*/  LDG.E R19, desc[UR6][R4.64+0x1c] ;  /* 0x00001c0604137981 */ /* 0x000f68000c1e1900 */
[----:B------:R-:W5:Y:S04]  /*0280*/  LDG.E R15, desc[UR6][R6.64+-0x4040] ;  /* 0xffbfc006060f7981 */ /* 0x000f68000c1e1900 */
[----:B------:R-:W5:Y:S01]  /*0290*/  LDG.E R14, desc[UR6][R4.64+0x2c] ;  /* 0x00002c06040e7981 */ /* 0x000f62000c1e1900 */
[----:B--2---:R-:W-:-:S03]  /*02a0*/  IMAD R26, R18, R21, RZ ;  /* 0x00000015121a7224 */ /* 0x004fc600078e02ff */
[----:B------:R-:W2:Y:S04]  /*02b0*/  LDG.E R18, desc[UR6][R4.64+0x20] ;  /* 0x0000200604127981 */ /* 0x000ea8000c1e1900 */
[----:B------:R-:W2:Y:S01]  /*02c0*/  LDG.E R21, desc[UR6][R6.64+-0x8080] ;  /* 0xff7f800606157981 */ /* 0x000ea2000c1e1900 */
[----:B---3--:R-:W-:-:S03]  /*02d0*/  IMAD R26, R20, R23, R26 ;  /* 0x00000017141a7224 */ /* 0x008fc600078e021a */
[----:B------:R-:W3:Y:S04]  /*02e0*/  LDG.E R20, desc[UR6][R4.64+0x24] ;  /* 0x0000240604147981 */ /* 0x000ee8000c1e1900 */
[----:B------:R-:W3:Y:S01]  /*02f0*/  LDG.E R23, desc[UR6][R6.64+-0x6060] ;  /* 0xff9fa00606177981 */ /* 0x000ee2000c1e1900 */
[----:B----4-:R-:W-:-:S03]  /*0300*/  IMAD R26, R22, R27, R26 ;  /* 0x0000001b161a7224 */ /* 0x010fc600078e021a */
[----:B------:R-:W4:Y:S01]  /*0310*/  LDG.E R22, desc[UR6][R4.64+0x28] ;  /* 0x0000280604167981 */ /* 0x000f22000c1e1900 */
[----:B-----5:R-:W-:-:S03]  /*0320*/  IMAD R24, R24, R25, R26 ;  /* 0x0000001918187224 */ /* 0x020fc600078e021a */
[----:B------:R-:W5:Y:S04]  /*0330*/  LDG.E R25, desc[UR6][R6.64+-0x2020] ;  /* 0xffdfe00606197981 */ /* 0x000f68000c1e1900 */
[----:B------:R0:W5:Y:S01]  /*0340*/  LDG.E R27, desc[UR6][R4.64+0x3c] ;  /* 0x00003c06041b7981 */ /* 0x000162000c1e1900 */
[----:B------:R-:W-:-:S03]  /*0350*/  IMAD R24, R12, R17, R24 ;  /* 0x000000110c187224 */ /* 0x000fc600078e0218 */
[----:B------:R-:W5:Y:S04]  /*0360*/  LDG.E R12, desc[UR6][R4.64+0x30] ;  /* 0x00003006040c7981 */ /* 0x000f68000c1e1900 */
[----:B------:R-:W5:Y:S01]  /*0370*/  LDG.E R17, desc[UR6][R6.64] ;  /* 0x0000000606117981 */ /* 0x000f62000c1e1900 */
[----:B------:R-:W-:-:S03]  /*0380*/  IMAD R24, R10, R13, R24 ;  /* 0x0000000d0a187224 */ /* 0x000fc600078e0218 */
[----:B------:R-:W5:Y:S04]  /*0390*/  LDG.E R10, desc[UR6][R4.64+0x34] ;  /* 0x00003406040a7981 */ /* 0x000f68000c1e1900 */
[----:B------:R-:W5:Y:S01]  /*03a0*/  LDG.E R13, desc[UR6][R6.64+0x2020] ;  /* 0x00202006060d7981 */ /* 0x000f62000c1e1900 */
[----:B------:R-:W-:-:S03]  /*03b0*/  IMAD R26, R9, R8, R24 ;  /* 0x00000008091a7224 */ /* 0x000fc600078e0218 */
[----:B------:R-:W5:Y:S04]  /*03c0*/  LDG.E R9, desc[UR6][R4.64+0x38] ;  /* 0x0000380604097981 */ /* 0x000f68000c1e1900 */
[----:B------:R-:W5:Y:S04]  /*03d0*/  LDG.E R8, desc[UR6][R6.64+0x4040] ;  /* 0x0040400606087981 */ /* 0x000f68000c1e1900 */
[----:B------:R-:W5:Y:S01]  /*03e0*/  LDG.E R24, desc[UR6][R6.64+0x6060] ;  /* 0x0060600606187981 */ /* 0x000f62000c1e1900 */
[----:B------:R-:W-:Y:S01]  /*03f0*/  IMAD R16, R19, R16, R26 ;  /* 0x0000001013107224 */ /* 0x000fe200078e021a */
[----:B------:R-:W-:-:S03]  /*0400*/  UMOV UR4, 0x10 ;  /* 0x0000001000047882 */ /* 0x000fc60000000000 */
[----:B--2---:R-:W-:-:S04]  /*0410*/  IMAD R16, R18, R21, R16 ;  /* 0x0000001512107224 */ /* 0x004fc800078e0210 */
[----:B---3--:R-:W-:-:S04]  /*0420*/  IMAD R16, R20, R23, R16 ;  /* 0x0000001714107224 */ /* 0x008fc800078e0210 */
[----:B----4-:R-:W-:-:S04]  /*0430*/  IMAD R15, R22, R15, R16 ;  /* 0x0000000f160f7224 */ /* 0x010fc800078e0210 */
[----:B-----5:R-:W-:-:S04]  /*0440*/  IMAD R14, R14, R25, R15 ;  /* 0x000000190e0e7224 */ /* 0x020fc800078e020f */
[----:B------:R-:W-:-:S04]  /*0450*/  IMAD R12, R12, R17, R14 ;  /* 0x000000110c0c7224 */ /* 0x000fc800078e020e */
[----:B------:R-:W-:Y:S01]  /*0460*/  IMAD R10, R10, R13, R12 ;  /* 0x0000000d0a0a7224 */ /* 0x000fe200078e020c */
[----:B------:R-:W-:Y:S02]  /*0470*/  IADD3 R12, P0, PT, R4, 0x50, RZ ;  /* 0x00000050040c7810 */ /* 0x000fe40007f1e0ff */
[----:B------:R-:W-:Y:S01]  /*0480*/  IADD3 R13, PT, PT, R11, 0x8080, RZ ;  /* 0x000080800b0d7810 */ /* 0x000fe20007ffe0ff */
[----:B------:R-:W-:Y:S01]  /*0490*/  IMAD R8, R9, R8, R10 ;  /* 0x0000000809087224 */ /* 0x000fe200078e020a */
[----:B0-----:R-:W-:-:S03]  /*04a0*/  IADD3.X R5, PT, PT, RZ, R5, RZ, P0, !PT ;  /* 0x00000005ff057210 */ /* 0x001fc600007fe4ff */
[----:B------:R-:W-:-:S07]  /*04b0*/  IMAD R24, R27, R24, R8 ;  /* 0x000000181b187224 */ /* 0x000fce00078e0208 */
.L_x_0:
[----:B------:R-:W-:Y:S01]  /*04c0*/  IMAD.WIDE R18, R13, 0x4, R2 ;  /* 0x000000040d127825 */ /* 0x000fe200078e0202 */
[----:B------:R-:W-:-:S04]  /*04d0*/  MOV R4, R12 ;  /* 0x0000000c00047202 */ /* 0x000fc80000000f00 */
[----:B------:R-:W2:Y:S04]  /*04e0*/  LDG.E R14, desc[UR6][R18.64+-0x8080] ;  /* 0xff7f8006120e7981 */ /* 0x000ea8000c1e1900 */
[----:B------:R-:W2:Y:S04]  /*04f0*/  LDG.E R15, desc[UR6][R4.64+-0x10] ;  /* 0xfffff006040f7981 */ /* 0x000ea8000c1e1900 */
[----:B------:R-:W3:Y:S04]  /*0500*/  LDG.E R7, desc[UR6][R4.64+-0xc] ;  /* 0xfffff40604077981 */ /* 0x000ee8000c1e1900 */
        /* <DEDUP_REMOVED lines=12> */
[----:B------:R-:W5:Y:S04]  /*05d0*/  LDG.E R22, desc[UR6][R18.64+0x6060] ;  /* 0x0060600612167981 */ /* 0x000f68000c1e1900 */
[----:B------:R-:W5:Y:S04]  /*05e0*/  LDG.E R27, desc[UR6][R4.64+0xc] ;  /* 0x00000c06041b7981 */ /* 0x000f68000c1e1900 */
[----:B------:R-:W5:Y:S01]  /*05f0*/  LDG.E R18, desc[UR6][R4.64+0x1c] ;  /* 0x00001c0604127981 */ /* 0x000f62000c1e1900 */
[----:B--2---:R-:W-:Y:S02]  /*0600*/  IMAD R24, R15, R14, R24 ;  /* 0x0000000e0f187224 */ /* 0x004fe400078e0218 */
[----:B------:R-:W-:-:S05]  /*0610*/  IMAD.WIDE R14, R29, 0x4, R2 ;  /* 0x000000041d0e7825 */ /* 0x000fca00078e0202 */
[----:B------:R-:W2:Y:S01]  /*0620*/  LDG.E R19, desc[UR6][R14.64+0x2020] ;  /* 0x002020060e137981 */ /* 0x000ea2000c1e1900 */
[----:B---3--:R-:W-:-:S03]  /*0630*/  IMAD R24, R7, R6, R24 ;  /* 0x0000000607187224 */ /* 0x008fc600078e0218 */
[----:B------:R-:W3:Y:S04]  /*0640*/  LDG.E R6, desc[UR6][R4.64+0x10] ;  /* 0x0000100604067981 */ /* 0x000ee8000c1e1900 */
[----:B------:R-:W3:Y:S01]  /*0650*/  LDG.E R7, desc[UR6][R14.64+-0x8080] ;  /* 0xff7f80060e077981 */ /* 0x000ee2000c1e1900 */
[----:B----4-:R-:W-:-:S03]  /*0660*/  IMAD R24, R8, R9, R24 ;  /* 0x0000000908187224 */ /* 0x010fc600078e0218 */
[----:B------:R-:W4:Y:S04]  /*0670*/  LDG.E R8, desc[UR6][R4.64+0x14] ;  /* 0x0000140604087981 */ /* 0x000f28000c1e1900 */
[----:B------:R-:W4:Y:S01]  /*0680*/  LDG.E R9, desc[UR6][R14.64+-0x6060] ;  /* 0xff9fa0060e097981 */ /* 0x000f22000c1e1900 */
[----:B-----5:R-:W-:-:S03]  /*0690*/  IMAD R24, R20, R25, R24 ;  /* 0x0000001914187224 */ /* 0x020fc600078e0218 */
[----:B------:R-:W5:Y:S04]  /*06a0*/  LDG.E R20, desc[UR6][R4.64+0x18] ;  /* 0x0000180604147981 */ /* 0x000f68000c1e1900 */
[----:B------:R-:W5:Y:S01]  /*06b0*/  LDG.E R25, desc[UR6][R14.64+-0x4040] ;  /* 0xffbfc0060e197981 */ /* 0x000f62000c1e1900 */
[----:B------:R-:W-:-:S03]  /*06c0*/  IMAD R16, R16, R23, R24 ;  /* 0x0000001710107224 */ /* 0x000fc600078e0218 */
[----:B------:R-:W2:Y:S01]  /*06d0*/  LDG.E R23, desc[UR6][R14.64+-0x2020] ;  /* 0xffdfe0060e177981 */ /* 0x000ea2000c1e1900 */
[----:B------:R-:W-:-:S03]  /*06e0*/  IMAD R12, R12, R21, R16 ;  /* 0x000000150c0c7224 */ /* 0x000fc600078e0210 */
[----:B------:R-:W2:Y:S04]  /*06f0*/  LDG.E R16, desc[UR6][R4.64+0x20] ;  /* 0x0000200604107981 */ /* 0x000ea8000c1e1900 */
[----:B------:R-:W2:Y:S01]  /*0700*/  LDG.E R21, desc[UR6][R14.64] ;  /* 0x000000060e157981 */ /* 0x000ea2000c1e1900 */
[----:B------:R-:W-:-:S03]  /*0710*/  IMAD R24, R10, R17, R12 ;  /* 0x000000110a187224 */ /* 0x000fc600078e020c */
[----:B------:R-:W2:Y:S04]  /*0720*/  LDG.E R12, desc[UR6][R4.64+0x24] ;  /* 0x00002406040c7981 */ /* 0x000ea8000c1e1900 */
[----:B------:R-:W2:Y:S04]  /*0730*/  LDG.E R10, desc[UR6][R4.64+0x28] ;  /* 0x00002806040a7981 */ /* 0x000ea8000c1e1900 */
[----:B------:R-:W2:Y:S01]  /*0740*/  LDG.E R17, desc[UR6][R14.64+0x4040] ;  /* 0x004040060e117981 */ /* 0x000ea2000c1e1900 */
[----:B------:R-:W-:Y:S01]  /*0750*/  IMAD R24, R27, R22, R24 ;  /* 0x000000161b187224 */ /* 0x000fe200078e0218 */
[----:B------:R-:W-:-:S02]  /*0760*/  IADD3 R27, PT, PT, R13, 0x8080, RZ ;  /* 0x000080800d1b7810 */ /* 0x000fc40007ffe0ff */
[----:B------:R-:W2:Y:S04]  /*0770*/  LDG.E R22, desc[UR6][R14.64+0x6060] ;  /* 0x006060060e167981 */ /* 0x000ea8000c1e1900 */
[----:B------:R-:W2:Y:S01]  /*0780*/  LDG.E R14, desc[UR6][R4.64+0x48] ;  /* 0x00004806040e7981 */ /* 0x000ea2000c1e1900 */
[----:B---3--:R-:W-:Y:S02]  /*0790*/  IMAD R24, R6, R7, R24 ;  /* 0x0000000706187224 */ /* 0x008fe400078e0218 */
[----:B------:R-:W-:Y:S02]  /*07a0*/  IMAD.WIDE R6, R27, 0x4, R2 ;  /* 0x000000041b067825 */ /* 0x000fe400078e0202 */
[----:B------:R-:W3:Y:S02]  /*07b0*/  LDG.E R27, desc[UR6][R4.64+0x2c] ;  /* 0x00002c06041b7981 */ /* 0x000ee4000c1e1900 */
[----:B----4-:R-:W-:-:S02]  /*07c0*/  IMAD R24, R8, R9, R24 ;  /* 0x0000000908187224 */ /* 0x010fc400078e0218 */
[----:B------:R-:W4:Y:S04]  /*07d0*/  LDG.E R15, desc[UR6][R6.64] ;  /* 0x00000006060f7981 */ /* 0x000f28000c1e1900 */
[----:B------:R-:W4:Y:S04]  /*07e0*/  LDG.E R8, desc[UR6][R4.64+0x30] ;  /* 0x0000300604087981 */ /* 0x000f28000c1e1900 */
[----:B------:R-:W4:Y:S01]  /*07f0*/  LDG.E R9, desc[UR6][R6.64+-0x8080] ;  /* 0xff7f800606097981 */ /* 0x000f22000c1e1900 */
[----:B-----5:R-:W-:-:S03]  /*0800*/  IMAD R24, R20, R25, R24 ;  /* 0x0000001914187224 */ /* 0x020fc600078e0218 */
[----:B------:R-:W5:Y:S01]  /*0810*/  LDG.E R20, desc[UR6][R4.64+0x34] ;  /* 0x0000340604147981 */ /* 0x000f62000c1e1900 */
[----:B--2---:R-:W-:-:S03]  /*0820*/  IMAD R24, R18, R23, R24 ;  /* 0x0000001712187224 */ /* 0x004fc600078e0218 */
[----:B------:R-:W5:Y:S04]  /*0830*/  LDG.E R25, desc[UR6][R6.64+-0x6060] ;  /* 0xff9fa00606197981 */ /* 0x000f68000c1e1900 */
[----:B------:R-:W2:Y:S01]  /*0840*/  LDG.E R18, desc[UR6][R4.64+0x38] ;  /* 0x0000380604127981 */ /* 0x000ea2000c1e1900 */
[----:B------:R-:W-:-:S03]  /*0850*/  IMAD R24, R16, R21, R24 ;  /* 0x0000001510187224 */ /* 0x000fc600078e0218 */
[----:B------:R-:W2:Y:S01]  /*0860*/  LDG.E R23, desc[UR6][R6.64+-0x4040] ;  /* 0xffbfc00606177981 */ /* 0x000ea2000c1e1900 */
[----:B------:R-:W-:-:S03]  /*0870*/  IMAD R19, R12, R19, R24 ;  /* 0x000000130c137224 */ /* 0x000fc600078e0218 */
[----:B------:R-:W2:Y:S04]  /*0880*/  LDG.E R16, desc[UR6][R4.64+0x3c] ;  /* 0x00003c0604107981 */ /* 0x000ea8000c1e1900 */
[----:B------:R-:W2:Y:S04]  /*0890*/  LDG.E R21, desc[UR6][R6.64+-0x2020] ;  /* 0xffdfe00606157981 */ /* 0x000ea8000c1e1900 */
[----:B------:R-:W2:Y:S01]  /*08a0*/  LDG.E R12, desc[UR6][R4.64+0x40] ;  /* 0x00004006040c7981 */ /* 0x000ea2000c1e1900 */
[----:B------:R-:W-:-:S03]  /*08b0*/  IMAD R24, R10, R17, R19 ;  /* 0x000000110a187224 */ /* 0x000fc600078e0213 */
[----:B------:R-:W2:Y:S04]  /*08c0*/  LDG.E R19, desc[UR6][R4.64+0x44] ;  /* 0x0000440604137981 */ /* 0x000ea8000c1e1900 */
[----:B------:R-:W2:Y:S04]  /*08d0*/  LDG.E R10, desc[UR6][R6.64+0x2020] ;  /* 0x00202006060a7981 */ /* 0x000ea8000c1e1900 */
[----:B------:R-:W2:Y:S01]  /*08e0*/  LDG.E R17, desc[UR6][R6.64+0x4040] ;  /* 0x0040400606117981 */ /* 0x000ea2000c1e1900 */
[----:B------:R-:W-:Y:S01]  /*08f0*/  IADD3 R29, PT, PT, R13, 0xc0c0, RZ ;  /* 0x0000c0c00d1d7810 */ /* 0x000fe20007ffe0ff */
[----:B---3--:R-:W-:-:S02]  /*0900*/  IMAD R24, R27, R22, R24 ;  /* 0x000000161b187224 */ /* 0x008fc400078e0218 */
[----:B------:R-:W3:Y:S04]  /*0910*/  LDG.E R22, desc[UR6][R6.64+0x6060] ;  /* 0x0060600606167981 */ /* 0x000ee8000c1e1900 */
[----:B------:R-:W3:Y:S04]  /*0920*/  LDG.E R27, desc[UR6][R4.64+0x4c] ;  /* 0x00004c06041b7981 */ /* 0x000ee8000c1e1900 */
[----:B------:R-:W3:Y:S01]  /*0930*/  LDG.E R7, desc[UR6][R4.64+0x58] ;  /* 0x0000580604077981 */ /* 0x000ee2000c1e1900 */
[----:B----4-:R-:W-:Y:S02]  /*0940*/  IMAD R24, R8, R9, R24 ;  /* 0x0000000908187224 */ /* 0x010fe400078e0218 */
[----:B------:R-:W-:-:S02]  /*0950*/  IMAD.WIDE R8, R29, 0x4, R2 ;  /* 0x000000041d087825 */ /* 0x000fc400078e0202 */
[----:B------:R-:W4:Y:S02]  /*0960*/  LDG.E R29, desc[UR6][R4.64+0x64] ;  /* 0x00006406041d7981 */ /* 0x000f24000c1e1900 */
[----:B-----5:R-:W-:Y:S02]  /*0970*/  IMAD R24, R20, R25, R24 ;  /* 0x0000001914187224 */ /* 0x020fe400078e0218 */
[----:B------:R-:W5:Y:S04]  /*0980*/  LDG.E R6, desc[UR6][R8.64+-0x4040] ;  /* 0xffbfc00608067981 */ /* 0x000f68000c1e1900 */
[----:B------:R-:W4:Y:S04]  /*0990*/  LDG.E R25, desc[UR6][R4.64+0x50] ;  /* 0x0000500604197981 */ /* 0x000f28000c1e1900 */
[----:B------:R-:W4:Y:S01]  /*09a0*/  LDG.E R20, desc[UR6][R8.64+-0x8080] ;  /* 0xff7f800608147981 */ /* 0x000f22000c1e1900 */
[----:B--2---:R-:W-:-:S03]  /*09b0*/  IMAD R24, R18, R23, R24 ;  /* 0x0000001712187224 */ /* 0x004fc600078e0218 */
[----:B------:R-:W2:Y:S04]  /*09c0*/  LDG.E R23, desc[UR6][R4.64+0x54] ;  /* 0x0000540604177981 */ /* 0x000ea8000c1e1900 */
[----:B------:R-:W2:Y:S01]  /*09d0*/  LDG.E R18, desc[UR6][R8.64+-0x6060] ;  /* 0xff9fa00608127981 */ /* 0x000ea2000c1e1900 */
[----:B------:R-:W-:-:S03]  /*09e0*/  IMAD R16, R16, R21, R24 ;  /* 0x0000001510107224 */ /* 0x000fc600078e0218 */
[----:B------:R-:W5:Y:S01]  /*09f0*/  LDG.E R21, desc[UR6][R8.64+-0x2020] ;  /* 0xffdfe00608157981 */ /* 0x000f62000c1e1900 */
[----:B------:R-:W-:-:S03]  /*0a00*/  IMAD R15, R12, R15, R16 ;  /* 0x0000000f0c0f7224 */ /* 0x000fc600078e0210 */
[----:B------:R-:W5:Y:S01]  /*0a10*/  LDG.E R12, desc[UR6][R4.64+0x5c] ;  /* 0x00005c06040c7981 */ /* 0x000f62000c1e1900 */
[----:B------:R-:W-:-:S03]  /*0a20*/  IMAD R15, R19, R10, R15 ;  /* 0x0000000a130f7224 */ /* 0x000fc600078e020f */
[----:B------:R-:W5:Y:S04]  /*0a30*/  LDG.E R24, desc[UR6][R8.64+0x2020] ;  /* 0x0020200608187981 */ /* 0x000f68000c1e1900 */
[----:B------:R-:W5:Y:S04]  /*0a40*/  LDG.E R19, desc[UR6][R4.64+0x60] ;  /* 0x0000600604137981 */ /* 0x000f68000c1e1900 */
[----:B------:R-:W5:Y:S01]  /*0a50*/  LDG.E R10, desc[UR6][R8.64] ;  /* 0x00000006080a7981 */ /* 0x000f62000c1e1900 */
[----:B------:R-:W-:-:S03]  /*0a60*/  IMAD R14, R14, R17, R15 ;  /* 0x000000110e0e7224 */ /* 0x000fc600078e020f */
[----:B------:R-:W5:Y:S04]  /*0a70*/  LDG.E R17, desc[UR6][R4.64+0x68] ;  /* 0x0000680604117981 */ /* 0x000f68000c1e1900 */
[----:B------:R-:W5:Y:S01]  /*0a80*/  LDG.E R16, desc[UR6][R8.64+0x4040] ;  /* 0x0040400608107981 */ /* 0x000f62000c1e1900 */
[----:B------:R-:W-:Y:S01]  /*0a90*/  IADD3 R15, PT, PT, R13, 0x10100, RZ ;  /* 0x000101000d0f7810 */ /* 0x000fe20007ffe0ff */
[----:B---3--:R-:W-:Y:S02]  /*0aa0*/  IMAD R14, R27, R22, R14 ;  /* 0x000000161b0e7224 */ /* 0x008fe400078e020e */
[----:B------:R-:W3:Y:S04]  /*0ab0*/  LDG.E R22, desc[UR6][R8.64+0x6060] ;  /* 0x0060600608167981 */ /* 0x000ee8000c1e1900 */
[----:B------:R-:W3:Y:S01]  /*0ac0*/  LDG.E R8, desc[UR6][R4.64+0x78] ;  /* 0x0000780604087981 */ /* 0x000ee2000c1e1900 */
[----:B----4-:R-:W-:-:S02]  /*0ad0*/  IMAD R20, R25, R20, R14 ;  /* 0x0000001419147224 */ /* 0x010fc400078e020e */
[----:B------:R-:W-:Y:S01]  /*0ae0*/  IMAD.WIDE R14, R15, 0x4, R2 ;  /* 0x000000040f0e7825 */ /* 0x000fe200078e0202 */
[----:B------:R-:W3:Y:S04]  /*0af0*/  LDG.E R25, desc[UR6][R4.64+0x6c] ;  /* 0x00006c0604197981 */ /* 0x000ee8000c1e1900 */
[----:B------:R-:W4:Y:S01]  /*0b00*/  LDG.E R9, desc[UR6][R14.64+-0x4040] ;  /* 0xffbfc0060e097981 */ /* 0x000f22000c1e1900 */
[----:B--2---:R-:W-:-:S03]  /*0b10*/  IMAD R20, R23, R18, R20 ;  /* 0x0000001217147224 */ /* 0x004fc600078e0214 */
[----:B------:R-:W2:Y:S01]  /*0b20*/  LDG.E R18, desc[UR6][R4.64+0x70] ;  /* 0x0000700604127981 */ /* 0x000ea2000c1e1900 */
[----:B-----5:R-:W-:-:S03]  /*0b30*/  IMAD R20, R7, R6, R20 ;  /* 0x0000000607147224 */ /* 0x020fc600078e0214 */
[----:B------:R-:W2:Y:S01]  /*0b40*/  LDG.E R23, desc[UR6][R14.64+-0x8080] ;  /* 0xff7f80060e177981 */ /* 0x000ea2000c1e1900 */
[----:B------:R-:W-:-:S03]  /*0b50*/  IMAD R12, R12, R21, R20 ;  /* 0x000000150c0c7224 */ /* 0x000fc600078e0214 */
[----:B------:R-:W5:Y:S04]  /*0b60*/  LDG.E R6, desc[UR6][R4.64+0x74] ;  /* 0x0000740604067981 */ /* 0x000f68000c1e1900 */
[----:B------:R-:W5:Y:S04]  /*0b70*/  LDG.E R7, desc[UR6][R14.64+-0x6060] ;  /* 0xff9fa0060e077981 */ /* 0x000f68000c1e1900 */
[----:B------:R-:W4:Y:S01]  /*0b80*/  LDG.E R21, desc[UR6][R14.64] ;  /* 0x000000060e157981 */ /* 0x000f22000c1e1900 */
[----:B------:R-:W-:-:S03]  /*0b90*/  IMAD R12, R19, R10, R12 ;  /* 0x0000000a130c7224 */ /* 0x000fc600078e020c */
[----:B------:R-:W4:Y:S01]  /*0ba0*/  LDG.E R10, desc[UR6][R4.64+0x7c] ;  /* 0x00007c06040a7981 */ /* 0x000f22000c1e1900 */
[----:B------:R-:W-:-:S03]  /*0bb0*/  IMAD R24, R29, R24, R12 ;  /* 0x000000181d187224 */ /* 0x000fc600078e020c */
[----:B------:R-:W4:Y:S01]  /*0bc0*/  LDG.E R19, desc[UR6][R14.64+-0x2020] ;  /* 0xffdfe0060e137981 */ /* 0x000f22000c1e1900 */
[----:B------:R-:W-:-:S03]  /*0bd0*/  IMAD R26, R17, R16, R24 ;  /* 0x00000010111a7224 */ /* 0x000fc600078e0218 */
[----:B------:R-:W4:Y:S04]  /*0be0*/  LDG.E R12, desc[UR6][R4.64+0x80] ;  /* 0x00008006040c7981 */ /* 0x000f28000c1e1900 */
[----:B------:R-:W4:Y:S04]  /*0bf0*/  LDG.E R17, desc[UR6][R4.64+0x84] ;  /* 0x0000840604117981 */ /* 0x000f28000c1e1900 */
[----:B------:R-:W4:Y:S04]  /*0c00*/  LDG.E R20, desc[UR6][R14.64+0x2020] ;  /* 0x002020060e147981 */ /* 0x000f28000c1e1900 */
[----:B------:R-:W4:Y:S04]  /*0c10*/  LDG.E R16, desc[UR6][R14.64+0x4040] ;  /* 0x004040060e107981 */ /* 0x000f28000c1e1900 */
[----:B------:R-:W4:Y:S04]  /*0c20*/  LDG.E R29, desc[UR6][R4.64+0x88] ;  /* 0x00008806041d7981 */ /* 0x000f28000c1e1900 */
[----:B------:R-:W4:Y:S04]  /*0c30*/  LDG.E R27, desc[UR6][R14.64+0x6060] ;  /* 0x006060060e1b7981 */ /* 0x000f28000c1e1900 */
[----:B------:R0:W4:Y:S01]  /*0c40*/  LDG.E R24, desc[UR6][R4.64+0x8c] ;  /* 0x00008c0604187981 */ /* 0x000122000c1e1900 */
[----:B------:R-:W-:-:S04]  /*0c50*/  UIADD3 UR4, UPT, UPT, UR4, 0x28, URZ ;  /* 0x0000002804047890 */ /* 0x000fc8000fffe0ff */
[----:B------:R-:W-:Y:S01]  /*0c60*/  UISETP.NE.AND UP0, UPT, UR4, 0x808, UPT ;  /* 0x000008080400788c */ /* 0x000fe2000bf05270 */
[----:B------:R-:W-:Y:S01]  /*0c70*/  IADD3 R13, PT, PT, R13, 0x14140, RZ ;  /* 0x000141400d0d7810 */ /* 0x000fe20007ffe0ff */
[----:B---3--:R-:W-:-:S04]  /*0c80*/  IMAD R22, R25, R22, R26 ;  /* 0x0000001619167224 */ /* 0x008fc800078e021a */
[----:B--2---:R-:W-:-:S04]  /*0c90*/  IMAD R18, R18, R23, R22 ;  /* 0x0000001712127224 */ /* 0x004fc800078e0216 */
[----:B-----5:R-:W-:-:S04]  /*0ca0*/  IMAD R6, R6, R7, R18 ;  /* 0x0000000706067224 */ /* 0x020fc800078e0212 */
[----:B----4-:R-:W-:-:S04]  /*0cb0*/  IMAD R6, R8, R9, R6 ;  /* 0x0000000908067224 */ /* 0x010fc800078e0206 */
[----:B------:R-:W-:-:S04]  /*0cc0*/  IMAD R6, R10, R19, R6 ;  /* 0x000000130a067224 */ /* 0x000fc800078e0206 */
[----:B------:R-:W-:Y:S01]  /*0cd0*/  IMAD R6, R12, R21, R6 ;  /* 0x000000150c067224 */ /* 0x000fe200078e0206 */
[----:B------:R-:W-:-:S03]  /*0ce0*/  IADD3 R12, P0, PT, R4, 0xa0, RZ ;  /* 0x000000a0040c7810 */ /* 0x000fc60007f1e0ff */
[----:B------:R-:W-:Y:S01]  /*0cf0*/  IMAD R6, R17, R20, R6 ;  /* 0x0000001411067224 */ /* 0x000fe200078e0206 */
[----:B0-----:R-:W-:-:S03]  /*0d00*/  IADD3.X R5, PT, PT, RZ, R5, RZ, P0, !PT ;  /* 0x00000005ff057210 */ /* 0x001fc600007fe4ff */
[----:B------:R-:W-:-:S04]  /*0d10*/  IMAD R6, R29, R16, R6 ;  /* 0x000000101d067224 */ /* 0x000fc800078e0206 */
[----:B------:R-:W-:Y:S01]  /*0d20*/  IMAD R24, R24, R27, R6 ;  /* 0x0000001b18187224 */ /* 0x000fe200078e0206 */
[----:B------:R-:W-:Y:S06]  /*0d30*/  BRA.U UP0, `(.L_x_0) ;  /* 0xfffffff500e07547 */ /* 0x000fec000b83ffff */
[----:B------:R-:W0:Y:S01]  /*0d40*/  LDC.64 R2, c[0x0][0x390] ;  /* 0x0000e400ff027b82 */ /* 0x000e220000000a00 */
[----:B------:R-:W-:-:S05]  /*0d50*/  IADD3 R11, PT, PT, R11, R0, RZ ;  /* 0x000000000b0b7210 */ /* 0x000fca0007ffe0ff */
[----:B0-----:R-:W-:-:S05]  /*0d60*/  IMAD.WIDE R2, R11, 0x4, R2 ;  /* 0x000000040b027825 */ /* 0x001fca00078e0202 */
[----:B------:R-:W-:Y:S01]  /*0d70*/  STG.E desc[UR6][R2.64], R24 ;  /* 0x0000001802007986 */ /* 0x000fe2000c101906 */
[----:B------:R-:W-:Y:S05]  /*0d80*/  EXIT ;  /* 0x000000000000794d */ /* 0x000fea0003800000 */
.L_x_1:
[----:B------:R-:W-:-:S00]  /*0d90*/  BRA `(.L_x_1) ;  /* 0xfffffffc00fc7947 */ /* 0x000fc0000383ffff */
[----:B------:R-:W-:-:S00]  /*0da0*/  NOP ;  /* 0x0000000000007918 */ /* 0x000fc00000000000 */
        /* <DEDUP_REMOVED lines=13> */
.L_x_2:


//--------------------- .nv.shared.reserved.0     --------------------------
	.section	.nv.shared.reserved.0,"aw",@nobits
	.weak		__nv_reservedSMEM_offset_0_alias
	.size		__nv_reservedSMEM_offset_0_alias, 0, 64
	.other		__nv_reservedSMEM_offset_0_alias,@"STO_CUDA_RESERVED_SHARED STV_DEFAULT"
__nv_reservedSMEM_offset_0_alias:
	.zero		0
	.zero		64


//--------------------- .nv.constant0._Z17multiply_matricesPiS_S_ --------------------------
	.section	.nv.constant0._Z17multiply_matricesPiS_S_,"a",@progbits
	.sectionflags	@""
	.align	4
.nv.constant0._Z17multiply_matricesPiS_S_:
	.zero		920


//--------------------- SYMBOLS --------------------------

	.type		.nv.reservedSmem.offset0,@object
	.size		.nv.reservedSmem.offset0,0x4
